//
// Generated by NVIDIA NVVM Compiler
//
// Compiler Build ID: CL-36424714
// Cuda compilation tools, release 13.0, V13.0.88
// Based on NVVM 20.0.0
//

.version 9.0
.target sm_100
.address_size 64

	// .globl	_Z10count_keysPiS_i
.extern .shared .align 16 .b8 temp[];

.visible .entry _Z10count_keysPiS_i(
	.param .u64 .ptr .align 1 _Z10count_keysPiS_i_param_0,
	.param .u64 .ptr .align 1 _Z10count_keysPiS_i_param_1,
	.param .u32 _Z10count_keysPiS_i_param_2
)
{
	.reg .pred 	%p<2>;
	.reg .b32 	%r<8>;
	.reg .b64 	%rd<9>;

	ld.param.u64 	%rd1, [_Z10count_keysPiS_i_param_0];
	ld.param.u64 	%rd2, [_Z10count_keysPiS_i_param_1];
	ld.param.u32 	%r2, [_Z10count_keysPiS_i_param_2];
	mov.u32 	%r3, %tid.x;
	mov.u32 	%r4, %ctaid.x;
	mov.u32 	%r5, %ntid.x;
	mad.lo.s32 	%r1, %r4, %r5, %r3;
	setp.ge.s32 	%p1, %r1, %r2;
	@%p1 bra 	$L__BB0_2;
	cvta.to.global.u64 	%rd3, %rd1;
	cvta.to.global.u64 	%rd4, %rd2;
	mul.wide.s32 	%rd5, %r1, 4;
	add.s64 	%rd6, %rd3, %rd5;
	ld.global.u32 	%r6, [%rd6];
	mul.wide.s32 	%rd7, %r6, 4;
	add.s64 	%rd8, %rd4, %rd7;
	atom.global.add.u32 	%r7, [%rd8], 1;
$L__BB0_2:
	ret;

}
	// .globl	_Z9fill_keysPiS_S_i
.visible .entry _Z9fill_keysPiS_S_i(
	.param .u64 .ptr .align 1 _Z9fill_keysPiS_S_i_param_0,
	.param .u64 .ptr .align 1 _Z9fill_keysPiS_S_i_param_1,
	.param .u64 .ptr .align 1 _Z9fill_keysPiS_S_i_param_2,
	.param .u32 _Z9fill_keysPiS_S_i_param_3
)
{
	.reg .pred 	%p<4>;
	.reg .b32 	%r<14>;
	.reg .b64 	%rd<12>;

	ld.param.u64 	%rd3, [_Z9fill_keysPiS_S_i_param_0];
	ld.param.u64 	%rd4, [_Z9fill_keysPiS_S_i_param_1];
	ld.param.u64 	%rd5, [_Z9fill_keysPiS_S_i_param_2];
	ld.param.u32 	%r5, [_Z9fill_keysPiS_S_i_param_3];
	mov.u32 	%r6, %tid.x;
	mov.u32 	%r7, %ctaid.x;
	mov.u32 	%r8, %ntid.x;
	mad.lo.s32 	%r1, %r7, %r8, %r6;
	setp.ge.s32 	%p1, %r1, %r5;
	@%p1 bra 	$L__BB1_4;
	cvta.to.global.u64 	%rd6, %rd4;
	cvta.to.global.u64 	%rd7, %rd5;
	mul.wide.s32 	%rd8, %r1, 4;
	add.s64 	%rd9, %rd7, %rd8;
	ld.global.u32 	%r2, [%rd9];
	add.s64 	%rd1, %rd6, %rd8;
	ld.global.u32 	%r9, [%rd1];
	setp.lt.s32 	%p2, %r9, 1;
	@%p2 bra 	$L__BB1_4;
	cvta.to.global.u64 	%rd2, %rd3;
	mov.b32 	%r13, 0;
$L__BB1_3:
	add.s32 	%r11, %r13, %r2;
	mul.wide.s32 	%rd10, %r11, 4;
	add.s64 	%rd11, %rd2, %rd10;
	st.global.u32 	[%rd11], %r1;
	add.s32 	%r13, %r13, 1;
	ld.global.u32 	%r12, [%rd1];
	setp.lt.s32 	%p3, %r13, %r12;
	@%p3 bra 	$L__BB1_3;
$L__BB1_4:
	ret;

}
	// .globl	_Z14exclusive_scanPiS_i
.visible .entry _Z14exclusive_scanPiS_i(
	.param .u64 .ptr .align 1 _Z14exclusive_scanPiS_i_param_0,
	.param .u64 .ptr .align 1 _Z14exclusive_scanPiS_i_param_1,
	.param .u32 _Z14exclusive_scanPiS_i_param_2
)
{
	.reg .pred 	%p<5>;
	.reg .b32 	%r<46>;
	.reg .b64 	%rd<9>;

	ld.param.u64 	%rd1, [_Z14exclusive_scanPiS_i_param_0];
	ld.param.u64 	%rd2, [_Z14exclusive_scanPiS_i_param_1];
	ld.param.u32 	%r13, [_Z14exclusive_scanPiS_i_param_2];
	mov.u32 	%r1, %tid.x;
	setp.eq.s32 	%p1, %r1, 0;
	mov.b32 	%r41, 0;
	@%p1 bra 	$L__BB2_2;
	cvta.to.global.u64 	%rd3, %rd1;
	add.s32 	%r15, %r1, -1;
	mul.wide.u32 	%rd4, %r15, 4;
	add.s64 	%rd5, %rd3, %rd4;
	ld.global.u32 	%r41, [%rd5];
$L__BB2_2:
	shl.b32 	%r17, %r1, 2;
	mov.u32 	%r18, temp;
	add.s32 	%r4, %r18, %r17;
	st.shared.u32 	[%r4], %r41;
	bar.sync 	0;
	setp.lt.s32 	%p2, %r13, 2;
	mov.b32 	%r45, 0;
	@%p2 bra 	$L__BB2_8;
	mov.b32 	%r43, 0;
	mov.b32 	%r42, 1;
$L__BB2_4:
	xor.b32  	%r45, %r43, 1;
	setp.lt.u32 	%p3, %r1, %r42;
	@%p3 bra 	$L__BB2_6;
	mul.lo.s32 	%r21, %r43, %r13;
	add.s32 	%r22, %r21, %r1;
	shl.b32 	%r23, %r21, 2;
	add.s32 	%r24, %r4, %r23;
	ld.shared.u32 	%r25, [%r24];
	sub.s32 	%r26, %r22, %r42;
	shl.b32 	%r27, %r26, 2;
	add.s32 	%r29, %r18, %r27;
	ld.shared.u32 	%r30, [%r29];
	add.s32 	%r44, %r30, %r25;
	bra.uni 	$L__BB2_7;
$L__BB2_6:
	mul.lo.s32 	%r31, %r43, %r13;
	shl.b32 	%r32, %r31, 2;
	add.s32 	%r33, %r4, %r32;
	ld.shared.u32 	%r44, [%r33];
$L__BB2_7:
	mul.lo.s32 	%r34, %r45, %r13;
	shl.b32 	%r35, %r34, 2;
	add.s32 	%r36, %r4, %r35;
	st.shared.u32 	[%r36], %r44;
	bar.sync 	0;
	shl.b32 	%r42, %r42, 1;
	setp.lt.s32 	%p4, %r42, %r13;
	mov.u32 	%r43, %r45;
	@%p4 bra 	$L__BB2_4;
$L__BB2_8:
	cvta.to.global.u64 	%rd6, %rd2;
	mul.lo.s32 	%r37, %r45, %r13;
	shl.b32 	%r38, %r37, 2;
	add.s32 	%r39, %r4, %r38;
	ld.shared.u32 	%r40, [%r39];
	mul.wide.u32 	%rd7, %r1, 4;
	add.s64 	%rd8, %rd6, %rd7;
	st.global.u32 	[%rd8], %r40;
	ret;

}


// ===== COMPILED SASS (sm_100) =====

	.target	sm_100

	.elftype	@"ET_EXEC"


//--------------------- .note.nv.tkinfo           --------------------------
	.section	.note.nv.tkinfo,"",@"SHT_NOTE"
	.sectionflags	@"SHF_NOTE_NV_TKINFO"
	.tkinfo
        /*0018*/ 	.word	0x00000002
        /*0030*/ 	.string	""
        /*0030*/ 	.string	"ptxas"
        /*0030*/ 	.string	"Cuda compilation tools, release 13.0, V13.0.88"
        /*0030*/ 	.string	"Build cuda_13.0.r13.0/compiler.36424714_0"
        /*0030*/ 	.string	"-arch sm_100 -m 64 "



//--------------------- .note.nv.cuinfo           --------------------------
	.section	.note.nv.cuinfo,"",@"SHT_NOTE"
	.sectionflags	@"SHF_NOTE_NV_CUINFO"
        /*0018*/ 	.short	0x0002
        /*001a*/ 	.short	0x0064
        /*001c*/ 	.short	0x0082
	.zero		2


//--------------------- .nv.info                  --------------------------
	.section	.nv.info,"",@"SHT_CUDA_INFO"
	.align	4


	//----- nvinfo : EIATTR_REGCOUNT
	.align		4
        /*0000*/ 	.byte	0x04, 0x2f
        /*0002*/ 	.short	(.L_1 - .L_0)
	.align		4
.L_0:
        /*0004*/ 	.word	index@(_Z10count_keysPiS_i)
        /*0008*/ 	.word	0x0000000a


	//----- nvinfo : EIATTR_FRAME_SIZE
	.align		4
.L_1:
        /*000c*/ 	.byte	0x04, 0x11
        /*000e*/ 	.short	(.L_3 - .L_2)
	.align		4
.L_2:
        /*0010*/ 	.word	index@(_Z10count_keysPiS_i)
        /*0014*/ 	.word	0x00000000


	//----- nvinfo : EIATTR_REGCOUNT
	.align		4
.L_3:
        /*0018*/ 	.byte	0x04, 0x2f
        /*001a*/ 	.short	(.L_5 - .L_4)
	.align		4
.L_4:
        /*001c*/ 	.word	index@(_Z9fill_keysPiS_S_i)
        /*0020*/ 	.word	0x0000000e


	//----- nvinfo : EIATTR_FRAME_SIZE
	.align		4
.L_5:
        /*0024*/ 	.byte	0x04, 0x11
        /*0026*/ 	.short	(.L_7 - .L_6)
	.align		4
.L_6:
        /*0028*/ 	.word	index@(_Z9fill_keysPiS_S_i)
        /*002c*/ 	.word	0x00000000


	//----- nvinfo : EIATTR_REGCOUNT
	.align		4
.L_7:
        /*0030*/ 	.byte	0x04, 0x2f
        /*0032*/ 	.short	(.L_9 - .L_8)
	.align		4
.L_8:
        /*0034*/ 	.word	index@(_Z14exclusive_scanPiS_i)
        /*0038*/ 	.word	0x0000000c


	//----- nvinfo : EIATTR_FRAME_SIZE
	.align		4
.L_9:
        /*003c*/ 	.byte	0x04, 0x11
        /*003e*/ 	.short	(.L_11 - .L_10)
	.align		4
.L_10:
        /*0040*/ 	.word	index@(_Z14exclusive_scanPiS_i)
        /*0044*/ 	.word	0x00000000


	//----- nvinfo : EIATTR_MIN_STACK_SIZE
	.align		4
.L_11:
        /*0048*/ 	.byte	0x04, 0x12
        /*004a*/ 	.short	(.L_13 - .L_12)
	.align		4
.L_12:
        /*004c*/ 	.word	index@(_Z14exclusive_scanPiS_i)
        /*0050*/ 	.word	0x00000000


	//----- nvinfo : EIATTR_MIN_STACK_SIZE
	.align		4
.L_13:
        /*0054*/ 	.byte	0x04, 0x12
        /*0056*/ 	.short	(.L_15 - .L_14)
	.align		4
.L_14:
        /*0058*/ 	.word	index@(_Z9fill_keysPiS_S_i)
        /*005c*/ 	.word	0x00000000


	//----- nvinfo : EIATTR_MIN_STACK_SIZE
	.align		4
.L_15:
        /*0060*/ 	.byte	0x04, 0x12
        /*0062*/ 	.short	(.L_17 - .L_16)
	.align		4
.L_16:
        /*0064*/ 	.word	index@(_Z10count_keysPiS_i)
        /*0068*/ 	.word	0x00000000
.L_17:


//--------------------- .nv.compat                --------------------------
	.section	.nv.compat,"",@"SHT_CUDA_COMPAT_INFO"
	.align	4
        /*0000*/ 	.byte	0x02, 0x09, 0x00, 0x00, 0x02, 0x02, 0x01, 0x00, 0x02, 0x05, 0x05, 0x00, 0x03, 0x07, 0x01, 0x01
        /*0010*/ 	.byte	0x02, 0x03, 0x00, 0x00, 0x02, 0x06, 0x01, 0x00, 0x04, 0x0b, 0x08, 0x00, 0x09, 0x00, 0x00, 0x00
        /*0020*/ 	.byte	0x00, 0x00, 0x00, 0x00


//--------------------- .nv.info._Z14exclusive_scanPiS_i --------------------------
	.section	.nv.info._Z14exclusive_scanPiS_i,"",@"SHT_CUDA_INFO"
	.sectionflags	@""
	.align	4


	//----- nvinfo : EIATTR_CUDA_API_VERSION
	.align		4
        /*0000*/ 	.byte	0x04, 0x37
        /*0002*/ 	.short	(.L_19 - .L_18)
.L_18:
        /*0004*/ 	.word	0x00000082


	//----- nvinfo : EIATTR_KPARAM_INFO
	.align		4
.L_19:
        /*0008*/ 	.byte	0x04, 0x17
        /*000a*/ 	.short	(.L_21 - .L_20)
.L_20:
        /*000c*/ 	.word	0x00000000
        /*0010*/ 	.short	0x0002
        /*0012*/ 	.short	0x0010
        /*0014*/ 	.byte	0x00, 0xf0, 0x11, 0x00


	//----- nvinfo : EIATTR_KPARAM_INFO
	.align		4
.L_21:
        /*0018*/ 	.byte	0x04, 0x17
        /*001a*/ 	.short	(.L_23 - .L_22)
.L_22:
        /*001c*/ 	.word	0x00000000
        /*0020*/ 	.short	0x0001
        /*0022*/ 	.short	0x0008
        /*0024*/ 	.byte	0x00, 0xf5, 0x21, 0x00


	//----- nvinfo : EIATTR_KPARAM_INFO
	.align		4
.L_23:
        /*0028*/ 	.byte	0x04, 0x17
        /*002a*/ 	.short	(.L_25 - .L_24)
.L_24:
        /*002c*/ 	.word	0x00000000
        /*0030*/ 	.short	0x0000
        /*0032*/ 	.short	0x0000
        /*0034*/ 	.byte	0x00, 0xf5, 0x21, 0x00


	//----- nvinfo : EIATTR_SPARSE_MMA_MASK
	.align		4
.L_25:
        /*0038*/ 	.byte	0x03, 0x50
        /*003a*/ 	.short	0x0000


	//----- nvinfo : EIATTR_MAXREG_COUNT
	.align		4
        /*003c*/ 	.byte	0x03, 0x1b
        /*003e*/ 	.short	0x00ff


	//----- nvinfo : EIATTR_NUM_BARRIERS
	.align		4
        /*0040*/ 	.byte	0x02, 0x4c
        /*0042*/ 	.byte	0x01
	.zero		1


	//----- nvinfo : EIATTR_MERCURY_ISA_VERSION
	.align		4
        /*0044*/ 	.byte	0x03, 0x5f
        /*0046*/ 	.short	0x0101


	//----- nvinfo : EIATTR_VRC_CTA_INIT_COUNT
	.align		4
        /*0048*/ 	.byte	0x02, 0x4a
	.zero		1
	.zero		1


	//----- nvinfo : EIATTR_EXIT_INSTR_OFFSETS
	.align		4
        /*004c*/ 	.byte	0x04, 0x1c
        /*004e*/ 	.short	(.L_27 - .L_26)


	//   ....[0]....
.L_26:
        /*0050*/ 	.word	0x00000390


	//----- nvinfo : EIATTR_CRS_STACK_SIZE
	.align		4
.L_27:
        /*0054*/ 	.byte	0x04, 0x1e
        /*0056*/ 	.short	(.L_29 - .L_28)
.L_28:
        /*0058*/ 	.word	0x00000000


	//----- nvinfo : EIATTR_CBANK_PARAM_SIZE
	.align		4
.L_29:
        /*005c*/ 	.byte	0x03, 0x19
        /*005e*/ 	.short	0x0014


	//----- nvinfo : EIATTR_PARAM_CBANK
	.align		4
        /*0060*/ 	.byte	0x04, 0x0a
        /*0062*/ 	.short	(.L_31 - .L_30)
	.align		4
.L_30:
        /*0064*/ 	.word	index@(.nv.constant0._Z14exclusive_scanPiS_i)
        /*0068*/ 	.short	0x0380
        /*006a*/ 	.short	0x0014


	//----- nvinfo : EIATTR_SW_WAR
	.align		4
.L_31:
        /*006c*/ 	.byte	0x04, 0x36
        /*006e*/ 	.short	(.L_33 - .L_32)
.L_32:
        /*0070*/ 	.word	0x00000008
.L_33:


//--------------------- .nv.info._Z9fill_keysPiS_S_i --------------------------
	.section	.nv.info._Z9fill_keysPiS_S_i,"",@"SHT_CUDA_INFO"
	.sectionflags	@""
	.align	4


	//----- nvinfo : EIATTR_CUDA_API_VERSION
	.align		4
        /*0000*/ 	.byte	0x04, 0x37
        /*0002*/ 	.short	(.L_35 - .L_34)
.L_34:
        /*0004*/ 	.word	0x00000082


	//----- nvinfo : EIATTR_KPARAM_INFO
	.align		4
.L_35:
        /*0008*/ 	.byte	0x04, 0x17
        /*000a*/ 	.short	(.L_37 - .L_36)
.L_36:
        /*000c*/ 	.word	0x00000000
        /*0010*/ 	.short	0x0003
        /*0012*/ 	.short	0x0018
        /*0014*/ 	.byte	0x00, 0xf0, 0x11, 0x00


	//----- nvinfo : EIATTR_KPARAM_INFO
	.align		4
.L_37:
        /*0018*/ 	.byte	0x04, 0x17
        /*001a*/ 	.short	(.L_39 - .L_38)
.L_38:
        /*001c*/ 	.word	0x00000000
        /*0020*/ 	.short	0x0002
        /*0022*/ 	.short	0x0010
        /*0024*/ 	.byte	0x00, 0xf5, 0x21, 0x00


	//----- nvinfo : EIATTR_KPARAM_INFO
	.align		4
.L_39:
        /*0028*/ 	.byte	0x04, 0x17
        /*002a*/ 	.short	(.L_41 - .L_40)
.L_40:
        /*002c*/ 	.word	0x00000000
        /*0030*/ 	.short	0x0001
        /*0032*/ 	.short	0x0008
        /*0034*/ 	.byte	0x00, 0xf5, 0x21, 0x00


	//----- nvinfo : EIATTR_KPARAM_INFO
	.align		4
.L_41:
        /*0038*/ 	.byte	0x04, 0x17
        /*003a*/ 	.short	(.L_43 - .L_42)
.L_42:
        /*003c*/ 	.word	0x00000000
        /*0040*/ 	.short	0x0000
        /*0042*/ 	.short	0x0000
        /*0044*/ 	.byte	0x00, 0xf5, 0x21, 0x00


	//----- nvinfo : EIATTR_SPARSE_MMA_MASK
	.align		4
.L_43:
        /*0048*/ 	.byte	0x03, 0x50
        /*004a*/ 	.short	0x0000


	//----- nvinfo : EIATTR_MAXREG_COUNT
	.align		4
        /*004c*/ 	.byte	0x03, 0x1b
        /*004e*/ 	.short	0x00ff


	//----- nvinfo : EIATTR_MERCURY_ISA_VERSION
	.align		4
        /*0050*/ 	.byte	0x03, 0x5f
        /*0052*/ 	.short	0x0101


	//----- nvinfo : EIATTR_VRC_CTA_INIT_COUNT
	.align		4
        /*0054*/ 	.byte	0x02, 0x4a
	.zero		1
	.zero		1


	//----- nvinfo : EIATTR_EXIT_INSTR_OFFSETS
	.align		4
        /*0058*/ 	.byte	0x04, 0x1c
        /*005a*/ 	.short	(.L_45 - .L_44)


	//   ....[0]....
.L_44:
        /*005c*/ 	.word	0x00000070


	//   ....[1]....
        /*0060*/ 	.word	0x000000d0


	//   ....[2]....
        /*0064*/ 	.word	0x000001a0


	//----- nvinfo : EIATTR_CRS_STACK_SIZE
	.align		4
.L_45:
        /*0068*/ 	.byte	0x04, 0x1e
        /*006a*/ 	.short	(.L_47 - .L_46)
.L_46:
        /*006c*/ 	.word	0x00000000


	//----- nvinfo : EIATTR_CBANK_PARAM_SIZE
	.align		4
.L_47:
        /*0070*/ 	.byte	0x03, 0x19
        /*0072*/ 	.short	0x001c


	//----- nvinfo : EIATTR_PARAM_CBANK
	.align		4
        /*0074*/ 	.byte	0x04, 0x0a
        /*0076*/ 	.short	(.L_49 - .L_48)
	.align		4
.L_48:
        /*0078*/ 	.word	index@(.nv.constant0._Z9fill_keysPiS_S_i)
        /*007c*/ 	.short	0x0380
        /*007e*/ 	.short	0x001c


	//----- nvinfo : EIATTR_SW_WAR
	.align		4
.L_49:
        /*0080*/ 	.byte	0x04, 0x36
        /*0082*/ 	.short	(.L_51 - .L_50)
.L_50:
        /*0084*/ 	.word	0x00000008
.L_51:


//--------------------- .nv.info._Z10count_keysPiS_i --------------------------
	.section	.nv.info._Z10count_keysPiS_i,"",@"SHT_CUDA_INFO"
	.sectionflags	@""
	.align	4


	//----- nvinfo : EIATTR_CUDA_API_VERSION
	.align		4
        /*0000*/ 	.byte	0x04, 0x37
        /*0002*/ 	.short	(.L_53 - .L_52)
.L_52:
        /*0004*/ 	.word	0x00000082


	//----- nvinfo : EIATTR_KPARAM_INFO
	.align		4
.L_53:
        /*0008*/ 	.byte	0x04, 0x17
        /*000a*/ 	.short	(.L_55 - .L_54)
.L_54:
        /*000c*/ 	.word	0x00000000
        /*0010*/ 	.short	0x0002
        /*0012*/ 	.short	0x0010
        /*0014*/ 	.byte	0x00, 0xf0, 0x11, 0x00


	//----- nvinfo : EIATTR_KPARAM_INFO
	.align		4
.L_55:
        /*0018*/ 	.byte	0x04, 0x17
        /*001a*/ 	.short	(.L_57 - .L_56)
.L_56:
        /*001c*/ 	.word	0x00000000
        /*0020*/ 	.short	0x0001
        /*0022*/ 	.short	0x0008
        /*0024*/ 	.byte	0x00, 0xf5, 0x21, 0x00


	//----- nvinfo : EIATTR_KPARAM_INFO
	.align		4
.L_57:
        /*0028*/ 	.byte	0x04, 0x17
        /*002a*/ 	.short	(.L_59 - .L_58)
.L_58:
        /*002c*/ 	.word	0x00000000
        /*0030*/ 	.short	0x0000
        /*0032*/ 	.short	0x0000
        /*0034*/ 	.byte	0x00, 0xf5, 0x21, 0x00


	//----- nvinfo : EIATTR_SPARSE_MMA_MASK
	.align		4
.L_59:
        /*0038*/ 	.byte	0x03, 0x50
        /*003a*/ 	.short	0x0000


	//----- nvinfo : EIATTR_MAXREG_COUNT
	.align		4
        /*003c*/ 	.byte	0x03, 0x1b
        /*003e*/ 	.short	0x00ff


	//----- nvinfo : EIATTR_MERCURY_ISA_VERSION
	.align		4
        /*0040*/ 	.byte	0x03, 0x5f
        /*0042*/ 	.short	0x0101


	//----- nvinfo : EIATTR_VRC_CTA_INIT_COUNT
	.align		4
        /*0044*/ 	.byte	0x02, 0x4a
	.zero		1
	.zero		1


	//----- nvinfo : EIATTR_EXIT_INSTR_OFFSETS
	.align		4
        /*0048*/ 	.byte	0x04, 0x1c
        /*004a*/ 	.short	(.L_61 - .L_60)


	//   ....[0]....
.L_60:
        /*004c*/ 	.word	0x00000070


	//   ....[1]....
        /*0050*/ 	.word	0x00000100


	//----- nvinfo : EIATTR_CBANK_PARAM_SIZE
	.align		4
.L_61:
        /*0054*/ 	.byte	0x03, 0x19
        /*0056*/ 	.short	0x0014


	//----- nvinfo : EIATTR_PARAM_CBANK
	.align		4
        /*0058*/ 	.byte	0x04, 0x0a
        /*005a*/ 	.short	(.L_63 - .L_62)
	.align		4
.L_62:
        /*005c*/ 	.word	index@(.nv.constant0._Z10count_keysPiS_i)
        /*0060*/ 	.short	0x0380
        /*0062*/ 	.short	0x0014


	//----- nvinfo : EIATTR_SW_WAR
	.align		4
.L_63:
        /*0064*/ 	.byte	0x04, 0x36
        /*0066*/ 	.short	(.L_65 - .L_64)
.L_64:
        /*0068*/ 	.word	0x00000008
.L_65:


//--------------------- .nv.callgraph             --------------------------
	.section	.nv.callgraph,"",@"SHT_CUDA_CALLGRAPH"
	.align	4
	.sectionentsize	8
	.align		4
        /*0000*/ 	.word	0x00000000
	.align		4
        /*0004*/ 	.word	0xffffffff
	.align		4
        /*0008*/ 	.word	0x00000000
	.align		4
        /*000c*/ 	.word	0xfffffffe
	.align		4
        /*0010*/ 	.word	0x00000000
	.align		4
        /*0014*/ 	.word	0xfffffffd
	.align		4
        /*0018*/ 	.word	0x00000000
	.align		4
        /*001c*/ 	.word	0xfffffffc


//--------------------- .text._Z14exclusive_scanPiS_i --------------------------
	.section	.text._Z14exclusive_scanPiS_i,"ax",@progbits
	.align	128
        .global         _Z14exclusive_scanPiS_i
        .type           _Z14exclusive_scanPiS_i,@function
        .size           _Z14exclusive_scanPiS_i,(.L_x_9 - _Z14exclusive_scanPiS_i)
        .other          _Z14exclusive_scanPiS_i,@"STO_CUDA_ENTRY STV_DEFAULT"
_Z14exclusive_scanPiS_i:
.text._Z14exclusive_scanPiS_i:
[----:B------:R-:W-:Y:S01]  /*0000*/  LDC R1, c[0x0][0x37c] ;  /* 0x0000df00ff017b82 */ /* 0x000fe20000000800 */
[----:B------:R-:W0:Y:S01]  /*0010*/  S2R R7, SR_TID.X ;  /* 0x0000000000077919 */ /* 0x000e220000002100 */
[----:B------:R-:W1:Y:S01]  /*0020*/  LDCU.64 UR6, c[0x0][0x358] ;  /* 0x00006b00ff0677ac */ /* 0x000e620008000a00 */
[----:B------:R-:W-:Y:S01]  /*0030*/  HFMA2 R0, -RZ, RZ, 0, 0 ;  /* 0x00000000ff007431 */ /* 0x000fe200000001ff */
[----:B0-----:R-:W-:-:S13]  /*0040*/  ISETP.NE.AND P0, PT, R7, RZ, PT ;  /* 0x000000ff0700720c */ /* 0x001fda0003f05270 */
[----:B------:R-:W0:Y:S01]  /*0050*/  @P0 LDC.64 R2, c[0x0][0x380] ;  /* 0x0000e000ff020b82 */ /* 0x000e220000000a00 */
[----:B------:R-:W-:-:S04]  /*0060*/  @P0 VIADD R5, R7, 0xffffffff ;  /* 0xffffffff07050836 */ /* 0x000fc80000000000 */
[----:B0-----:R-:W-:-:S05]  /*0070*/  @P0 IMAD.WIDE.U32 R2, R5, 0x4, R2 ;  /* 0x0000000405020825 */ /* 0x001fca00078e0002 */
[----:B-1----:R-:W2:Y:S01]  /*0080*/  @P0 LDG.E R0, desc[UR6][R2.64] ;  /* 0x0000000602000981 */ /* 0x002ea2000c1e1900 */
[----:B------:R-:W0:Y:S01]  /*0090*/  S2UR UR5, SR_CgaCtaId ;  /* 0x00000000000579c3 */ /* 0x000e220000008800 */
[----:B------:R-:W-:Y:S01]  /*00a0*/  UMOV UR4, 0x400 ;  /* 0x0000040000047882 */ /* 0x000fe20000000000 */
[----:B------:R-:W-:Y:S01]  /*00b0*/  MOV R4, RZ ;  /* 0x000000ff00047202 */ /* 0x000fe20000000f00 */
[----:B0-----:R-:W-:Y:S01]  /*00c0*/  ULEA UR4, UR5, UR4, 0x18 ;  /* 0x0000000405047291 */ /* 0x001fe2000f8ec0ff */
[----:B------:R-:W0:Y:S05]  /*00d0*/  LDCU UR5, c[0x0][0x390] ;  /* 0x00007200ff0577ac */ /* 0x000e2a0008000800 */
[----:B------:R-:W-:Y:S01]  /*00e0*/  LEA R5, R7, UR4, 0x2 ;  /* 0x0000000407057c11 */ /* 0x000fe2000f8e10ff */
[----:B0-----:R-:W-:-:S05]  /*00f0*/  IMAD.U32 R9, RZ, RZ, UR5 ;  /* 0x00000005ff097e24 */ /* 0x001fca000f8e00ff */
[----:B------:R-:W-:Y:S01]  /*0100*/  ISETP.GE.AND P0, PT, R9, 0x2, PT ;  /* 0x000000020900780c */ /* 0x000fe20003f06270 */
[----:B--2---:R0:W-:Y:S01]  /*0110*/  STS [R5], R0 ;  /* 0x0000000005007388 */ /* 0x0041e20000000800 */
[----:B------:R-:W-:Y:S11]  /*0120*/  BAR.SYNC.DEFER_BLOCKING 0x0 ;  /* 0x0000000000007b1d */ /* 0x000ff60000010000 */
[----:B------:R-:W-:Y:S05]  /*0130*/  @!P0 BRA `(.L_x_0) ;  /* 0x00000000007c8947 */ /* 0x000fea0003800000 */
[----:B------:R-:W-:Y:S01]  /*0140*/  BSSY.RECONVERGENT B0, `(.L_x_0) ;  /* 0x000001e000007945 */ /* 0x000fe20003800200 */
[----:B0-----:R-:W-:Y:S01]  /*0150*/  IMAD.MOV.U32 R0, RZ, RZ, RZ ;  /* 0x000000ffff007224 */ /* 0x001fe200078e00ff */
[----:B------:R-:W-:Y:S01]  /*0160*/  MOV R2, 0x1 ;  /* 0x0000000100027802 */ /* 0x000fe20000000f00 */
[----:B------:R-:W0:Y:S06]  /*0170*/  LDCU UR5, c[0x0][0x390] ;  /* 0x00007200ff0577ac */ /* 0x000e2c0008000800 */
.L_x_4:
[----:B------:R-:W-:Y:S01]  /*0180*/  ISETP.GE.U32.AND P0, PT, R7, R2, PT ;  /* 0x000000020700720c */ /* 0x000fe20003f06070 */
[----:B------:R-:W-:Y:S01]  /*0190*/  BSSY.RECONVERGENT B1, `(.L_x_1) ;  /* 0x0000010000017945 */ /* 0x000fe20003800200 */
[----:B------:R-:W-:-:S11]  /*01a0*/  LOP3.LUT R4, R0, 0x1, RZ, 0x3c, !PT ;  /* 0x0000000100047812 */ /* 0x000fd600078e3cff */
[----:B-1----:R-:W-:Y:S05]  /*01b0*/  @!P0 BRA `(.L_x_2) ;  /* 0x0000000000248947 */ /* 0x002fea0003800000 */
[----:B0-----:R-:W-:-:S04]  /*01c0*/  IMAD.U32 R9, RZ, RZ, UR5 ;  /* 0x00000005ff097e24 */ /* 0x001fc8000f8e00ff */
[----:B------:R-:W-:-:S05]  /*01d0*/  IMAD R0, R0, R9, RZ ;  /* 0x0000000900007224 */ /* 0x000fca00078e02ff */
[----:B------:R-:W-:Y:S02]  /*01e0*/  IADD3 R3, PT, PT, -R2, R0, R7 ;  /* 0x0000000002037210 */ /* 0x000fe40007ffe107 */
[----:B------:R-:W-:Y:S02]  /*01f0*/  LEA R0, R0, R5, 0x2 ;  /* 0x0000000500007211 */ /* 0x000fe400078e10ff */
[----:B------:R-:W-:-:S04]  /*0200*/  LEA R3, R3, UR4, 0x2 ;  /* 0x0000000403037c11 */ /* 0x000fc8000f8e10ff */
[----:B------:R-:W-:Y:S04]  /*0210*/  LDS R0, [R0] ;  /* 0x0000000000007984 */ /* 0x000fe80000000800 */
[----:B------:R-:W0:Y:S02]  /*0220*/  LDS R3, [R3] ;  /* 0x0000000003037984 */ /* 0x000e240000000800 */
[----:B0-----:R-:W-:Y:S01]  /*0230*/  IMAD.IADD R6, R0, 0x1, R3 ;  /* 0x0000000100067824 */ /* 0x001fe200078e0203 */
[----:B------:R-:W-:Y:S06]  /*0240*/  BRA `(.L_x_3) ;  /* 0x0000000000107947 */ /* 0x000fec0003800000 */
.L_x_2:
[----:B0-----:R-:W-:-:S05]  /*0250*/  MOV R9, UR5 ;  /* 0x0000000500097c02 */ /* 0x001fca0008000f00 */
[----:B------:R-:W-:-:S04]  /*0260*/  IMAD R0, R0, R9, RZ ;  /* 0x0000000900007224 */ /* 0x000fc800078e02ff */
[----:B------:R-:W-:-:S05]  /*0270*/  IMAD R0, R0, 0x4, R5 ;  /* 0x0000000400007824 */ /* 0x000fca00078e0205 */
[----:B------:R0:W1:Y:S02]  /*0280*/  LDS R6, [R0] ;  /* 0x0000000000067984 */ /* 0x0000640000000800 */
.L_x_3:
[----:B------:R-:W-:Y:S05]  /*0290*/  BSYNC.RECONVERGENT B1 ;  /* 0x0000000000017941 */ /* 0x000fea0003800200 */
.L_x_1:
[----:B------:R-:W-:Y:S02]  /*02a0*/  IMAD.SHL.U32 R2, R2, 0x2, RZ ;  /* 0x0000000202027824 */ /* 0x000fe400078e00ff */
[----:B0-----:R-:W-:-:S03]  /*02b0*/  IMAD R0, R4, R9, RZ ;  /* 0x0000000904007224 */ /* 0x001fc600078e02ff */
[----:B------:R-:W-:Y:S02]  /*02c0*/  ISETP.GE.AND P0, PT, R2, R9, PT ;  /* 0x000000090200720c */ /* 0x000fe40003f06270 */
[----:B------:R-:W-:Y:S02]  /*02d0*/  LEA R3, R0, R5, 0x2 ;  /* 0x0000000500037211 */ /* 0x000fe400078e10ff */
[----:B------:R-:W-:-:S03]  /*02e0*/  MOV R0, R4 ;  /* 0x0000000400007202 */ /* 0x000fc60000000f00 */
[----:B-1----:R1:W-:Y:S01]  /*02f0*/  STS [R3], R6 ;  /* 0x0000000603007388 */ /* 0x0023e20000000800 */
[----:B------:R-:W-:Y:S06]  /*0300*/  BAR.SYNC.DEFER_BLOCKING 0x0 ;  /* 0x0000000000007b1d */ /* 0x000fec0000010000 */
[----:B------:R-:W-:Y:S05]  /*0310*/  @!P0 BRA `(.L_x_4) ;  /* 0xfffffffc00988947 */ /* 0x000fea000383ffff */
[----:B------:R-:W-:Y:S05]  /*0320*/  BSYNC.RECONVERGENT B0 ;  /* 0x0000000000007941 */ /* 0x000fea0003800200 */
.L_x_0:
[----:B------:R-:W-:Y:S01]  /*0330*/  IMAD R4, R4, R9, RZ ;  /* 0x0000000904047224 */ /* 0x000fe200078e02ff */
[----:B-1----:R-:W1:Y:S03]  /*0340*/  LDC.64 R2, c[0x0][0x388] ;  /* 0x0000e200ff027b82 */ /* 0x002e660000000a00 */
[----:B------:R-:W-:-:S05]  /*0350*/  IMAD R4, R4, 0x4, R5 ;  /* 0x0000000404047824 */ /* 0x000fca00078e0205 */
[----:B0-----:R-:W0:Y:S01]  /*0360*/  LDS R5, [R4] ;  /* 0x0000000004057984 */ /* 0x001e220000000800 */
[----:B-1----:R-:W-:-:S05]  /*0370*/  IMAD.WIDE.U32 R2, R7, 0x4, R2 ;  /* 0x0000000407027825 */ /* 0x002fca00078e0002 */
[----:B0-----:R-:W-:Y:S01]  /*0380*/  STG.E desc[UR6][R2.64], R5 ;  /* 0x0000000502007986 */ /* 0x001fe2000c101906 */
[----:B------:R-:W-:Y:S05]  /*0390*/  EXIT ;  /* 0x000000000000794d */ /* 0x000fea0003800000 */
.L_x_5:
[----:B------:R-:W-:-:S00]  /*03a0*/  BRA `(.L_x_5) ;  /* 0xfffffffc00fc7947 */ /* 0x000fc0000383ffff */
[----:B------:R-:W-:-:S00]  /*03b0*/  NOP ;  /* 0x0000000000007918 */ /* 0x000fc00000000000 */
        /* <DEDUP_REMOVED lines=12> */
.L_x_9:


//--------------------- .text._Z9fill_keysPiS_S_i --------------------------
	.section	.text._Z9fill_keysPiS_S_i,"ax",@progbits
	.align	128
        .global         _Z9fill_keysPiS_S_i
        .type           _Z9fill_keysPiS_S_i,@function
        .size           _Z9fill_keysPiS_S_i,(.L_x_10 - _Z9fill_keysPiS_S_i)
        .other          _Z9fill_keysPiS_S_i,@"STO_CUDA_ENTRY STV_DEFAULT"
_Z9fill_keysPiS_S_i:
.text._Z9fill_keysPiS_S_i:
[----:B------:R-:W-:Y:S01]  /*0000*/  LDC R1, c[0x0][0x37c] ;  /* 0x0000df00ff017b82 */ /* 0x000fe20000000800 */
[----:B------:R-:W0:Y:S07]  /*0010*/  S2R R9, SR_TID.X ;  /* 0x0000000000097919 */ /* 0x000e2e0000002100 */
[----:B------:R-:W0:Y:S01]  /*0020*/  S2UR UR4, SR_CTAID.X ;  /* 0x00000000000479c3 */ /* 0x000e220000002500 */
[----:B------:R-:W1:Y:S07]  /*0030*/  LDCU UR5, c[0x0][0x398] ;  /* 0x00007300ff0577ac */ /* 0x000e6e0008000800 */
[----:B------:R-:W0:Y:S02]  /*0040*/  LDC R0, c[0x0][0x360] ;  /* 0x0000d800ff007b82 */ /* 0x000e240000000800 */
[----:B0-----:R-:W-:-:S05]  /*0050*/  IMAD R9, R0, UR4, R9 ;  /* 0x0000000400097c24 */ /* 0x001fca000f8e0209 */
[----:B-1----:R-:W-:-:S13]  /*0060*/  ISETP.GE.AND P0, PT, R9, UR5, PT ;  /* 0x0000000509007c0c */ /* 0x002fda000bf06270 */
[----:B------:R-:W-:Y:S05]  /*0070*/  @P0 EXIT ;  /* 0x000000000000094d */ /* 0x000fea0003800000 */
[----:B------:R-:W0:Y:S01]  /*0080*/  LDC.64 R4, c[0x0][0x388] ;  /* 0x0000e200ff047b82 */ /* 0x000e220000000a00 */
[----:B------:R-:W1:Y:S01]  /*0090*/  LDCU.64 UR4, c[0x0][0x358] ;  /* 0x00006b00ff0477ac */ /* 0x000e620008000a00 */
[----:B0-----:R-:W-:-:S05]  /*00a0*/  IMAD.WIDE R4, R9, 0x4, R4 ;  /* 0x0000000409047825 */ /* 0x001fca00078e0204 */
[----:B-1----:R-:W2:Y:S02]  /*00b0*/  LDG.E R0, desc[UR4][R4.64] ;  /* 0x0000000404007981 */ /* 0x002ea4000c1e1900 */
[----:B--2---:R-:W-:-:S13]  /*00c0*/  ISETP.GE.AND P0, PT, R0, 0x1, PT ;  /* 0x000000010000780c */ /* 0x004fda0003f06270 */
[----:B------:R-:W-:Y:S05]  /*00d0*/  @!P0 EXIT ;  /* 0x000000000000894d */ /* 0x000fea0003800000 */
[----:B------:R-:W0:Y:S08]  /*00e0*/  LDC.64 R2, c[0x0][0x390] ;  /* 0x0000e400ff027b82 */ /* 0x000e300000000a00 */
[----:B------:R-:W1:Y:S01]  /*00f0*/  LDC.64 R6, c[0x0][0x380] ;  /* 0x0000e000ff067b82 */ /* 0x000e620000000a00 */
[----:B0-----:R-:W-:-:S05]  /*0100*/  IMAD.WIDE R2, R9, 0x4, R2 ;  /* 0x0000000409027825 */ /* 0x001fca00078e0202 */
[----:B------:R0:W5:Y:S01]  /*0110*/  LDG.E R0, desc[UR4][R2.64] ;  /* 0x0000000402007981 */ /* 0x000162000c1e1900 */
[----:B------:R-:W-:-:S07]  /*0120*/  HFMA2 R11, -RZ, RZ, 0, 0 ;  /* 0x00000000ff0b7431 */ /* 0x000fce00000001ff */
.L_x_6:
[----:B0----5:R-:W-:-:S05]  /*0130*/  IADD3 R3, PT, PT, R0, R11, RZ ;  /* 0x0000000b00037210 */ /* 0x021fca0007ffe0ff */
[----:B-1----:R-:W-:-:S05]  /*0140*/  IMAD.WIDE R2, R3, 0x4, R6 ;  /* 0x0000000403027825 */ /* 0x002fca00078e0206 */
[----:B------:R2:W-:Y:S04]  /*0150*/  STG.E desc[UR4][R2.64], R9 ;  /* 0x0000000902007986 */ /* 0x0005e8000c101904 */
[----:B------:R-:W3:Y:S01]  /*0160*/  LDG.E R8, desc[UR4][R4.64] ;  /* 0x0000000404087981 */ /* 0x000ee2000c1e1900 */
[----:B------:R-:W-:-:S04]  /*0170*/  IADD3 R11, PT, PT, R11, 0x1, RZ ;  /* 0x000000010b0b7810 */ /* 0x000fc80007ffe0ff */
[----:B---3--:R-:W-:-:S13]  /*0180*/  ISETP.GE.AND P0, PT, R11, R8, PT ;  /* 0x000000080b00720c */ /* 0x008fda0003f06270 */
[----:B--2---:R-:W-:Y:S05]  /*0190*/  @!P0 BRA `(.L_x_6) ;  /* 0xfffffffc00e48947 */ /* 0x004fea000383ffff */
[----:B------:R-:W-:Y:S05]  /*01a0*/  EXIT ;  /* 0x000000000000794d */ /* 0x000fea0003800000 */
.L_x_7:
        /* <DEDUP_REMOVED lines=13> */
.L_x_10:


//--------------------- .text._Z10count_keysPiS_i --------------------------
	.section	.text._Z10count_keysPiS_i,"ax",@progbits
	.align	128
        .global         _Z10count_keysPiS_i
        .type           _Z10count_keysPiS_i,@function
        .size           _Z10count_keysPiS_i,(.L_x_11 - _Z10count_keysPiS_i)
        .other          _Z10count_keysPiS_i,@"STO_CUDA_ENTRY STV_DEFAULT"
_Z10count_keysPiS_i:
.text._Z10count_keysPiS_i:
        /* <DEDUP_REMOVED lines=10> */
[----:B0-----:R-:W-:-:S06]  /*00a0*/  IMAD.WIDE R2, R5, 0x4, R2 ;  /* 0x0000000405027825 */ /* 0x001fcc00078e0202 */
[----:B------:R-:W0:Y:S01]  /*00b0*/  LDC.64 R4, c[0x0][0x388] ;  /* 0x0000e200ff047b82 */ /* 0x000e220000000a00 */
[----:B-1----:R-:W0:Y:S01]  /*00c0*/  LDG.E R3, desc[UR4][R2.64] ;  /* 0x0000000402037981 */ /* 0x002e22000c1e1900 */
[----:B------:R-:W-:Y:S02]  /*00d0*/  HFMA2 R7, -RZ, RZ, 0, 5.9604644775390625e-08 ;  /* 0x00000001ff077431 */ /* 0x000fe400000001ff */
[----:B0-----:R-:W-:-:S05]  /*00e0*/  IMAD.WIDE R4, R3, 0x4, R4 ;  /* 0x0000000403047825 */ /* 0x001fca00078e0204 */
[----:B------:R-:W-:Y:S01]  /*00f0*/  REDG.E.ADD.STRONG.GPU desc[UR4][R4.64], R7 ;  /* 0x000000070400798e */ /* 0x000fe2000c12e104 */
[----:B------:R-:W-:Y:S05]  /*0100*/  EXIT ;  /* 0x000000000000794d */ /* 0x000fea0003800000 */
.L_x_8:
        /* <DEDUP_REMOVED lines=15> */
.L_x_11:


//--------------------- .nv.shared._Z14exclusive_scanPiS_i --------------------------
	.section	.nv.shared._Z14exclusive_scanPiS_i,"aw",@nobits
	.sectionflags	@""
	.align	16
	.zero		1024


//--------------------- .nv.shared.reserved.0     --------------------------
	.section	.nv.shared.reserved.0,"aw",@nobits
	.weak		__nv_reservedSMEM_offset_0_alias
	.size		__nv_reservedSMEM_offset_0_alias, 0, 64
	.other		__nv_reservedSMEM_offset_0_alias,@"STO_CUDA_RESERVED_SHARED STV_DEFAULT"
__nv_reservedSMEM_offset_0_alias:
	.zero		0
	.zero		64


//--------------------- .nv.shared._Z9fill_keysPiS_S_i --------------------------
	.section	.nv.shared._Z9fill_keysPiS_S_i,"aw",@nobits
	.sectionflags	@""
	.align	16
	.zero		1024


//--------------------- .nv.shared._Z10count_keysPiS_i --------------------------
	.section	.nv.shared._Z10count_keysPiS_i,"aw",@nobits
	.sectionflags	@""
	.align	16
	.zero		1024


//--------------------- .nv.constant0._Z14exclusive_scanPiS_i --------------------------
	.section	.nv.constant0._Z14exclusive_scanPiS_i,"a",@progbits
	.sectionflags	@""
	.align	4
.nv.constant0._Z14exclusive_scanPiS_i:
	.zero		916


//--------------------- .nv.constant0._Z9fill_keysPiS_S_i --------------------------
	.section	.nv.constant0._Z9fill_keysPiS_S_i,"a",@progbits
	.sectionflags	@""
	.align	4
.nv.constant0._Z9fill_keysPiS_S_i:
	.zero		924


//--------------------- .nv.constant0._Z10count_keysPiS_i --------------------------
	.section	.nv.constant0._Z10count_keysPiS_i,"a",@progbits
	.sectionflags	@""
	.align	4
.nv.constant0._Z10count_keysPiS_i:
	.zero		916


//--------------------- SYMBOLS --------------------------

	.type		.nv.reservedSmem.offset0,@object
	.size		.nv.reservedSmem.offset0,0x4
	.type		.nv.reservedSmem.cap,@object
	.size		.nv.reservedSmem.cap,0x4
